//
// Generated by NVIDIA NVVM Compiler
//
// Compiler Build ID: CL-36424714
// Cuda compilation tools, release 13.0, V13.0.88
// Based on NVVM 20.0.0
//

.version 9.0
.target sm_100
.address_size 64

	// .globl	monte_carlo_option
.global .align 4 .b8 __cudart_i2opi_f[24] = {65, 144, 67, 60, 153, 149, 98, 219, 192, 221, 52, 245, 209, 87, 39, 252, 41, 21, 68, 78, 110, 131, 249, 162};

.visible .entry monte_carlo_option(
	.param .u64 .ptr .align 1 monte_carlo_option_param_0,
	.param .f32 monte_carlo_option_param_1,
	.param .f32 monte_carlo_option_param_2,
	.param .f32 monte_carlo_option_param_3,
	.param .f32 monte_carlo_option_param_4,
	.param .f32 monte_carlo_option_param_5,
	.param .u32 monte_carlo_option_param_6,
	.param .u32 monte_carlo_option_param_7,
	.param .u32 monte_carlo_option_param_8
)
{
	.local .align 4 .b8 	__local_depot0[28];
	.reg .b64 	%SP;
	.reg .b64 	%SPL;
	.reg .pred 	%p<12>;
	.reg .b32 	%r<77>;
	.reg .b32 	%f<95>;
	.reg .b64 	%rd<23>;
	.reg .b64 	%fd<3>;

	mov.u64 	%SPL, __local_depot0;
	ld.param.u64 	%rd9, [monte_carlo_option_param_0];
	ld.param.f32 	%f16, [monte_carlo_option_param_1];
	ld.param.f32 	%f17, [monte_carlo_option_param_2];
	ld.param.f32 	%f18, [monte_carlo_option_param_3];
	ld.param.f32 	%f19, [monte_carlo_option_param_4];
	ld.param.f32 	%f20, [monte_carlo_option_param_5];
	ld.param.u32 	%r22, [monte_carlo_option_param_6];
	ld.param.u32 	%r24, [monte_carlo_option_param_7];
	ld.param.u32 	%r23, [monte_carlo_option_param_8];
	add.u64 	%rd1, %SPL, 0;
	mov.u32 	%r25, %ctaid.x;
	mov.u32 	%r26, %ntid.x;
	mov.u32 	%r27, %tid.x;
	mad.lo.s32 	%r1, %r25, %r26, %r27;
	setp.ge.s32 	%p1, %r1, %r24;
	@%p1 bra 	$L__BB0_13;
	mad.lo.s32 	%r28, %r1, 1099087573, %r23;
	shl.b32 	%r29, %r28, 13;
	xor.b32  	%r30, %r29, %r28;
	shr.u32 	%r31, %r30, 17;
	xor.b32  	%r2, %r31, %r30;
	mul.f32 	%f22, %f19, 0fBF000000;
	fma.rn.f32 	%f23, %f19, %f22, %f18;
	mul.f32 	%f1, %f20, %f23;
	sqrt.rn.f32 	%f24, %f20;
	mul.f32 	%f2, %f19, %f24;
	setp.lt.s32 	%p2, %r22, 1;
	mov.f32 	%f93, 0f00000000;
	mov.f32 	%f94, %f93;
	@%p2 bra 	$L__BB0_12;
	shl.b32 	%r33, %r2, 5;
	xor.b32  	%r72, %r33, %r2;
	mov.f32 	%f94, 0f00000000;
	mov.b32 	%r71, 0;
	mov.u64 	%rd11, __cudart_i2opi_f;
	mov.f32 	%f93, %f94;
$L__BB0_3:
	shl.b32 	%r34, %r72, 13;
	xor.b32  	%r35, %r34, %r72;
	shr.u32 	%r36, %r35, 17;
	xor.b32  	%r37, %r36, %r35;
	shl.b32 	%r38, %r37, 5;
	xor.b32  	%r39, %r38, %r37;
	and.b32  	%r40, %r39, 2147483647;
	cvt.rn.f32.u32 	%f26, %r40;
	mul.f32 	%f27, %f26, 0f30000000;
	max.f32 	%f28, %f27, 0f2EDBE6FF;
	shl.b32 	%r41, %r39, 13;
	xor.b32  	%r42, %r41, %r39;
	shr.u32 	%r43, %r42, 17;
	xor.b32  	%r44, %r43, %r42;
	shl.b32 	%r45, %r44, 5;
	xor.b32  	%r72, %r45, %r44;
	and.b32  	%r46, %r72, 2147483647;
	cvt.rn.f32.u32 	%f29, %r46;
	mul.f32 	%f30, %f29, 0f30000000;
	mov.b32 	%r47, %f28;
	add.s32 	%r48, %r47, -1059760811;
	and.b32  	%r49, %r48, -8388608;
	sub.s32 	%r50, %r47, %r49;
	mov.b32 	%f31, %r50;
	cvt.rn.f32.s32 	%f32, %r49;
	fma.rn.f32 	%f33, %f32, 0f34000000, 0f00000000;
	add.f32 	%f34, %f31, 0fBF800000;
	fma.rn.f32 	%f35, %f34, 0fBE055027, 0f3E1039F6;
	fma.rn.f32 	%f36, %f35, %f34, 0fBDF8CDCC;
	fma.rn.f32 	%f37, %f36, %f34, 0f3E0F2955;
	fma.rn.f32 	%f38, %f37, %f34, 0fBE2AD8B9;
	fma.rn.f32 	%f39, %f38, %f34, 0f3E4CED0B;
	fma.rn.f32 	%f40, %f39, %f34, 0fBE7FFF22;
	fma.rn.f32 	%f41, %f40, %f34, 0f3EAAAA78;
	fma.rn.f32 	%f42, %f41, %f34, 0fBF000000;
	mul.f32 	%f43, %f34, %f42;
	fma.rn.f32 	%f44, %f43, %f34, %f34;
	fma.rn.f32 	%f45, %f33, 0f3F317218, %f44;
	setp.gt.u32 	%p3, %r47, 2139095039;
	fma.rn.f32 	%f46, %f28, 0f7F800000, 0f7F800000;
	selp.f32 	%f47, %f46, %f45, %p3;
	mul.f32 	%f5, %f47, 0fC0000000;
	mul.f32 	%f6, %f30, 0f40C90FDB;
	mul.f32 	%f48, %f6, 0f3F22F983;
	cvt.rni.s32.f32 	%r76, %f48;
	cvt.rn.f32.s32 	%f49, %r76;
	fma.rn.f32 	%f50, %f49, 0fBFC90FDA, %f6;
	fma.rn.f32 	%f51, %f49, 0fB3A22168, %f50;
	fma.rn.f32 	%f92, %f49, 0fA7C234C5, %f51;
	abs.f32 	%f8, %f6;
	setp.ltu.f32 	%p4, %f8, 0f47CE4780;
	@%p4 bra 	$L__BB0_11;
	setp.neu.f32 	%p5, %f8, 0f7F800000;
	@%p5 bra 	$L__BB0_6;
	mov.f32 	%f54, 0f00000000;
	mul.rn.f32 	%f92, %f6, %f54;
	mov.b32 	%r76, 0;
	bra.uni 	$L__BB0_11;
$L__BB0_6:
	mov.b32 	%r8, %f6;
	shl.b32 	%r52, %r8, 8;
	or.b32  	%r9, %r52, -2147483648;
	mov.b64 	%rd22, 0;
	mov.b32 	%r73, 0;
	mov.u64 	%rd20, %rd11;
	mov.u64 	%rd21, %rd1;
$L__BB0_7:
	.pragma "nounroll";
	ld.global.nc.u32 	%r53, [%rd20];
	mad.wide.u32 	%rd13, %r53, %r9, %rd22;
	shr.u64 	%rd22, %rd13, 32;
	st.local.u32 	[%rd21], %rd13;
	add.s32 	%r73, %r73, 1;
	add.s64 	%rd21, %rd21, 4;
	add.s64 	%rd20, %rd20, 4;
	setp.ne.s32 	%p6, %r73, 6;
	@%p6 bra 	$L__BB0_7;
	shr.u32 	%r54, %r8, 23;
	st.local.u32 	[%rd1+24], %rd22;
	and.b32  	%r12, %r54, 31;
	add.s32 	%r55, %r54, -128;
	shr.u32 	%r56, %r55, 5;
	mul.wide.u32 	%rd14, %r56, 4;
	sub.s64 	%rd8, %rd1, %rd14;
	ld.local.u32 	%r74, [%rd8+24];
	ld.local.u32 	%r75, [%rd8+20];
	setp.eq.s32 	%p7, %r12, 0;
	@%p7 bra 	$L__BB0_10;
	shf.l.wrap.b32 	%r74, %r75, %r74, %r12;
	ld.local.u32 	%r57, [%rd8+16];
	shf.l.wrap.b32 	%r75, %r57, %r75, %r12;
$L__BB0_10:
	shr.u32 	%r58, %r74, 30;
	shf.l.wrap.b32 	%r59, %r75, %r74, 2;
	shl.b32 	%r60, %r75, 2;
	shr.u32 	%r61, %r59, 31;
	add.s32 	%r76, %r61, %r58;
	shr.s32 	%r62, %r59, 31;
	xor.b32  	%r63, %r62, %r59;
	xor.b32  	%r64, %r62, %r60;
	cvt.u64.u32 	%rd15, %r63;
	shl.b64 	%rd16, %rd15, 32;
	cvt.u64.u32 	%rd17, %r64;
	or.b64  	%rd18, %rd16, %rd17;
	cvt.rn.f64.s64 	%fd1, %rd18;
	mul.f64 	%fd2, %fd1, 0d3BF921FB54442D19;
	cvt.rn.f32.f64 	%f52, %fd2;
	neg.f32 	%f53, %f52;
	setp.lt.s32 	%p8, %r59, 0;
	selp.f32 	%f92, %f53, %f52, %p8;
$L__BB0_11:
	add.s32 	%r66, %r76, 1;
	mul.rn.f32 	%f55, %f92, %f92;
	and.b32  	%r67, %r76, 1;
	setp.eq.b32 	%p9, %r67, 1;
	selp.f32 	%f56, %f92, 0f3F800000, %p9;
	fma.rn.f32 	%f57, %f55, %f56, 0f00000000;
	fma.rn.f32 	%f58, %f55, 0f37CBAC00, 0fBAB607ED;
	selp.f32 	%f59, 0fB94D4153, %f58, %p9;
	selp.f32 	%f60, 0f3C0885E4, 0f3D2AAABB, %p9;
	fma.rn.f32 	%f61, %f59, %f55, %f60;
	selp.f32 	%f62, 0fBE2AAAA8, 0fBEFFFFFF, %p9;
	fma.rn.f32 	%f63, %f61, %f55, %f62;
	fma.rn.f32 	%f64, %f63, %f57, %f56;
	and.b32  	%r68, %r66, 2;
	setp.eq.s32 	%p10, %r68, 0;
	mov.f32 	%f65, 0f00000000;
	sub.f32 	%f66, %f65, %f64;
	selp.f32 	%f67, %f64, %f66, %p10;
	sqrt.rn.f32 	%f68, %f5;
	mul.f32 	%f69, %f68, %f67;
	fma.rn.f32 	%f70, %f2, %f69, %f1;
	fma.rn.f32 	%f71, %f70, 0f3BBB989D, 0f3F000000;
	cvt.sat.f32.f32 	%f72, %f71;
	mov.f32 	%f73, 0f4B400001;
	mov.f32 	%f74, 0f437C0000;
	fma.rm.f32 	%f75, %f72, %f74, %f73;
	add.f32 	%f76, %f75, 0fCB40007F;
	neg.f32 	%f77, %f76;
	fma.rn.f32 	%f78, %f70, 0f3FB8AA3B, %f77;
	fma.rn.f32 	%f79, %f70, 0f32A57060, %f78;
	mov.b32 	%r69, %f75;
	shl.b32 	%r70, %r69, 23;
	mov.b32 	%f80, %r70;
	ex2.approx.ftz.f32 	%f81, %f79;
	mul.f32 	%f82, %f81, %f80;
	mul.f32 	%f83, %f16, %f82;
	sub.f32 	%f84, %f83, %f17;
	max.f32 	%f85, %f84, 0f00000000;
	add.f32 	%f93, %f93, %f85;
	sub.f32 	%f86, %f17, %f83;
	max.f32 	%f87, %f86, 0f00000000;
	add.f32 	%f94, %f94, %f87;
	add.s32 	%r71, %r71, 1;
	setp.ne.s32 	%p11, %r71, %r22;
	@%p11 bra 	$L__BB0_3;
$L__BB0_12:
	cvta.to.global.u64 	%rd19, %rd9;
	atom.global.add.f32 	%f88, [%rd19], %f93;
	atom.global.add.f32 	%f89, [%rd19+4], %f94;
$L__BB0_13:
	ret;

}


// ===== COMPILED SASS (sm_100) =====

	.target	sm_100

	.elftype	@"ET_EXEC"


//--------------------- .note.nv.tkinfo           --------------------------
	.section	.note.nv.tkinfo,"",@"SHT_NOTE"
	.sectionflags	@"SHF_NOTE_NV_TKINFO"
	.tkinfo
        /*0018*/ 	.word	0x00000002
        /*0030*/ 	.string	""
        /*0030*/ 	.string	"ptxas"
        /*0030*/ 	.string	"Cuda compilation tools, release 13.0, V13.0.88"
        /*0030*/ 	.string	"Build cuda_13.0.r13.0/compiler.36424714_0"
        /*0030*/ 	.string	"-arch sm_100 -m 64 "



//--------------------- .note.nv.cuinfo           --------------------------
	.section	.note.nv.cuinfo,"",@"SHT_NOTE"
	.sectionflags	@"SHF_NOTE_NV_CUINFO"
        /*0018*/ 	.short	0x0002
        /*001a*/ 	.short	0x0064
        /*001c*/ 	.short	0x0082
	.zero		2


//--------------------- .nv.info                  --------------------------
	.section	.nv.info,"",@"SHT_CUDA_INFO"
	.align	4


	//----- nvinfo : EIATTR_REGCOUNT
	.align		4
        /*0000*/ 	.byte	0x04, 0x2f
        /*0002*/ 	.short	(.L_2 - .L_1)
	.align		4
.L_1:
        /*0004*/ 	.word	index@(monte_carlo_option)
        /*0008*/ 	.word	0x00000018


	//----- nvinfo : EIATTR_FRAME_SIZE
	.align		4
.L_2:
        /*000c*/ 	.byte	0x04, 0x11
        /*000e*/ 	.short	(.L_4 - .L_3)
	.align		4
.L_3:
        /*0010*/ 	.word	index@($__internal_0_$__cuda_sm20_sqrt_rn_f32_slowpath)
        /*0014*/ 	.word	0x00000000


	//----- nvinfo : EIATTR_FRAME_SIZE
	.align		4
.L_4:
        /*0018*/ 	.byte	0x04, 0x11
        /*001a*/ 	.short	(.L_6 - .L_5)
	.align		4
.L_5:
        /*001c*/ 	.word	index@(monte_carlo_option)
        /*0020*/ 	.word	0x00000000


	//----- nvinfo : EIATTR_MIN_STACK_SIZE
	.align		4
.L_6:
        /*0024*/ 	.byte	0x04, 0x12
        /*0026*/ 	.short	(.L_8 - .L_7)
	.align		4
.L_7:
        /*0028*/ 	.word	index@(monte_carlo_option)
        /*002c*/ 	.word	0x00000000
.L_8:


//--------------------- .nv.compat                --------------------------
	.section	.nv.compat,"",@"SHT_CUDA_COMPAT_INFO"
	.align	4
        /*0000*/ 	.byte	0x02, 0x09, 0x00, 0x00, 0x02, 0x02, 0x01, 0x00, 0x02, 0x05, 0x05, 0x00, 0x03, 0x07, 0x01, 0x01
        /*0010*/ 	.byte	0x02, 0x03, 0x00, 0x00, 0x02, 0x06, 0x01, 0x00, 0x04, 0x0b, 0x08, 0x00, 0x01, 0x00, 0x00, 0x00
        /*0020*/ 	.byte	0x00, 0x00, 0x00, 0x00


//--------------------- .nv.info.monte_carlo_option --------------------------
	.section	.nv.info.monte_carlo_option,"",@"SHT_CUDA_INFO"
	.sectionflags	@""
	.align	4


	//----- nvinfo : EIATTR_CUDA_API_VERSION
	.align		4
        /*0000*/ 	.byte	0x04, 0x37
        /*0002*/ 	.short	(.L_10 - .L_9)
.L_9:
        /*0004*/ 	.word	0x00000082


	//----- nvinfo : EIATTR_KPARAM_INFO
	.align		4
.L_10:
        /*0008*/ 	.byte	0x04, 0x17
        /*000a*/ 	.short	(.L_12 - .L_11)
.L_11:
        /*000c*/ 	.word	0x00000000
        /*0010*/ 	.short	0x0008
        /*0012*/ 	.short	0x0024
        /*0014*/ 	.byte	0x00, 0xf0, 0x11, 0x00


	//----- nvinfo : EIATTR_KPARAM_INFO
	.align		4
.L_12:
        /*0018*/ 	.byte	0x04, 0x17
        /*001a*/ 	.short	(.L_14 - .L_13)
.L_13:
        /*001c*/ 	.word	0x00000000
        /*0020*/ 	.short	0x0007
        /*0022*/ 	.short	0x0020
        /*0024*/ 	.byte	0x00, 0xf0, 0x11, 0x00


	//----- nvinfo : EIATTR_KPARAM_INFO
	.align		4
.L_14:
        /*0028*/ 	.byte	0x04, 0x17
        /*002a*/ 	.short	(.L_16 - .L_15)
.L_15:
        /*002c*/ 	.word	0x00000000
        /*0030*/ 	.short	0x0006
        /*0032*/ 	.short	0x001c
        /*0034*/ 	.byte	0x00, 0xf0, 0x11, 0x00


	//----- nvinfo : EIATTR_KPARAM_INFO
	.align		4
.L_16:
        /*0038*/ 	.byte	0x04, 0x17
        /*003a*/ 	.short	(.L_18 - .L_17)
.L_17:
        /*003c*/ 	.word	0x00000000
        /*0040*/ 	.short	0x0005
        /*0042*/ 	.short	0x0018
        /*0044*/ 	.byte	0x00, 0xf0, 0x11, 0x00


	//----- nvinfo : EIATTR_KPARAM_INFO
	.align		4
.L_18:
        /*0048*/ 	.byte	0x04, 0x17
        /*004a*/ 	.short	(.L_20 - .L_19)
.L_19:
        /*004c*/ 	.word	0x00000000
        /*0050*/ 	.short	0x0004
        /*0052*/ 	.short	0x0014
        /*0054*/ 	.byte	0x00, 0xf0, 0x11, 0x00


	//----- nvinfo : EIATTR_KPARAM_INFO
	.align		4
.L_20:
        /*0058*/ 	.byte	0x04, 0x17
        /*005a*/ 	.short	(.L_22 - .L_21)
.L_21:
        /*005c*/ 	.word	0x00000000
        /*0060*/ 	.short	0x0003
        /*0062*/ 	.short	0x0010
        /*0064*/ 	.byte	0x00, 0xf0, 0x11, 0x00


	//----- nvinfo : EIATTR_KPARAM_INFO
	.align		4
.L_22:
        /*0068*/ 	.byte	0x04, 0x17
        /*006a*/ 	.short	(.L_24 - .L_23)
.L_23:
        /*006c*/ 	.word	0x00000000
        /*0070*/ 	.short	0x0002
        /*0072*/ 	.short	0x000c
        /*0074*/ 	.byte	0x00, 0xf0, 0x11, 0x00


	//----- nvinfo : EIATTR_KPARAM_INFO
	.align		4
.L_24:
        /*0078*/ 	.byte	0x04, 0x17
        /*007a*/ 	.short	(.L_26 - .L_25)
.L_25:
        /*007c*/ 	.word	0x00000000
        /*0080*/ 	.short	0x0001
        /*0082*/ 	.short	0x0008
        /*0084*/ 	.byte	0x00, 0xf0, 0x11, 0x00


	//----- nvinfo : EIATTR_KPARAM_INFO
	.align		4
.L_26:
        /*0088*/ 	.byte	0x04, 0x17
        /*008a*/ 	.short	(.L_28 - .L_27)
.L_27:
        /*008c*/ 	.word	0x00000000
        /*0090*/ 	.short	0x0000
        /*0092*/ 	.short	0x0000
        /*0094*/ 	.byte	0x00, 0xf5, 0x21, 0x00


	//----- nvinfo : EIATTR_SPARSE_MMA_MASK
	.align		4
.L_28:
        /*0098*/ 	.byte	0x03, 0x50
        /*009a*/ 	.short	0x0000


	//----- nvinfo : EIATTR_MAXREG_COUNT
	.align		4
        /*009c*/ 	.byte	0x03, 0x1b
        /*009e*/ 	.short	0x00ff


	//----- nvinfo : EIATTR_MERCURY_ISA_VERSION
	.align		4
        /*00a0*/ 	.byte	0x03, 0x5f
        /*00a2*/ 	.short	0x0101


	//----- nvinfo : EIATTR_VRC_CTA_INIT_COUNT
	.align		4
        /*00a4*/ 	.byte	0x02, 0x4a
	.zero		1
	.zero		1


	//----- nvinfo : EIATTR_EXIT_INSTR_OFFSETS
	.align		4
        /*00a8*/ 	.byte	0x04, 0x1c
        /*00aa*/ 	.short	(.L_30 - .L_29)


	//   ....[0]....
.L_29:
        /*00ac*/ 	.word	0x00000070


	//   ....[1]....
        /*00b0*/ 	.word	0x00000fe0


	//----- nvinfo : EIATTR_CRS_STACK_SIZE
	.align		4
.L_30:
        /*00b4*/ 	.byte	0x04, 0x1e
        /*00b6*/ 	.short	(.L_32 - .L_31)
.L_31:
        /*00b8*/ 	.word	0x00000000


	//----- nvinfo : EIATTR_CBANK_PARAM_SIZE
	.align		4
.L_32:
        /*00bc*/ 	.byte	0x03, 0x19
        /*00be*/ 	.short	0x0028


	//----- nvinfo : EIATTR_PARAM_CBANK
	.align		4
        /*00c0*/ 	.byte	0x04, 0x0a
        /*00c2*/ 	.short	(.L_34 - .L_33)
	.align		4
.L_33:
        /*00c4*/ 	.word	index@(.nv.constant0.monte_carlo_option)
        /*00c8*/ 	.short	0x0380
        /*00ca*/ 	.short	0x0028


	//----- nvinfo : EIATTR_SW_WAR
	.align		4
.L_34:
        /*00cc*/ 	.byte	0x04, 0x36
        /*00ce*/ 	.short	(.L_36 - .L_35)
.L_35:
        /*00d0*/ 	.word	0x00000008
.L_36:


//--------------------- .nv.callgraph             --------------------------
	.section	.nv.callgraph,"",@"SHT_CUDA_CALLGRAPH"
	.align	4
	.sectionentsize	8
	.align		4
        /*0000*/ 	.word	0x00000000
	.align		4
        /*0004*/ 	.word	0xffffffff
	.align		4
        /*0008*/ 	.word	0x00000000
	.align		4
        /*000c*/ 	.word	0xfffffffe
	.align		4
        /*0010*/ 	.word	0x00000000
	.align		4
        /*0014*/ 	.word	0xfffffffd
	.align		4
        /*0018*/ 	.word	0x00000000
	.align		4
        /*001c*/ 	.word	0xfffffffc


//--------------------- .nv.constant4             --------------------------
	.section	.nv.constant4,"a",@progbits
	.align	8
	.align		8
.nv.constant4:
        /*0000*/ 	.dword	__cudart_i2opi_f


//--------------------- .text.monte_carlo_option  --------------------------
	.section	.text.monte_carlo_option,"ax",@progbits
	.align	128
        .global         monte_carlo_option
        .type           monte_carlo_option,@function
        .size           monte_carlo_option,(.L_x_16 - monte_carlo_option)
        .other          monte_carlo_option,@"STO_CUDA_ENTRY STV_DEFAULT"
monte_carlo_option:
.text.monte_carlo_option:
[----:B------:R-:W-:Y:S01]  /*0000*/  LDC R1, c[0x0][0x37c] ;  /* 0x0000df00ff017b82 */ /* 0x000fe20000000800 */
[----:B------:R-:W0:Y:S07]  /*0010*/  S2R R3, SR_TID.X ;  /* 0x0000000000037919 */ /* 0x000e2e0000002100 */
[----:B------:R-:W0:Y:S01]  /*0020*/  S2UR UR4, SR_CTAID.X ;  /* 0x00000000000479c3 */ /* 0x000e220000002500 */
[----:B------:R-:W1:Y:S07]  /*0030*/  LDCU UR5, c[0x0][0x3a0] ;  /* 0x00007400ff0577ac */ /* 0x000e6e0008000800 */
[----:B------:R-:W0:Y:S02]  /*0040*/  LDC R0, c[0x0][0x360] ;  /* 0x0000d800ff007b82 */ /* 0x000e240000000800 */
[----:B0-----:R-:W-:-:S05]  /*0050*/  IMAD R0, R0, UR4, R3 ;  /* 0x0000000400007c24 */ /* 0x001fca000f8e0203 */
[----:B-1----:R-:W-:-:S13]  /*0060*/  ISETP.GE.AND P0, PT, R0, UR5, PT ;  /* 0x0000000500007c0c */ /* 0x002fda000bf06270 */
[----:B------:R-:W-:Y:S05]  /*0070*/  @P0 EXIT ;  /* 0x000000000000094d */ /* 0x000fea0003800000 */
[----:B------:R-:W0:Y:S01]  /*0080*/  LDC R3, c[0x0][0x3a4] ;  /* 0x0000e900ff037b82 */ /* 0x000e220000000800 */
[----:B------:R-:W1:Y:S02]  /*0090*/  LDCU UR5, c[0x0][0x398] ;  /* 0x00007300ff0577ac */ /* 0x000e640008000800 */
[----:B-1----:R-:W-:Y:S02]  /*00a0*/  UIADD3 UR4, UPT, UPT, UR5, -0xd000000, URZ ;  /* 0xf300000005047890 */ /* 0x002fe4000fffe0ff */
[----:B------:R-:W1:Y:S02]  /*00b0*/  MUFU.RSQ R2, UR5 ;  /* 0x0000000500027d08 */ /* 0x000e640008001400 */
[----:B------:R-:W-:Y:S01]  /*00c0*/  UISETP.GT.U32.AND UP0, UPT, UR4, 0x727fffff, UPT ;  /* 0x727fffff0400788c */ /* 0x000fe2000bf04070 */
[----:B0-----:R-:W-:-:S04]  /*00d0*/  IMAD R0, R0, 0x4182bed5, R3 ;  /* 0x4182bed500007824 */ /* 0x001fc800078e0203 */
[----:B------:R-:W-:-:S05]  /*00e0*/  IMAD.SHL.U32 R3, R0, 0x2000, RZ ;  /* 0x0000200000037824 */ /* 0x000fca00078e00ff */
[----:B------:R-:W-:-:S04]  /*00f0*/  LOP3.LUT R3, R3, R0, RZ, 0x3c, !PT ;  /* 0x0000000003037212 */ /* 0x000fc800078e3cff */
[----:B------:R-:W-:-:S04]  /*0100*/  SHF.R.U32.HI R0, RZ, 0x11, R3 ;  /* 0x00000011ff007819 */ /* 0x000fc80000011603 */
[----:B------:R-:W-:Y:S01]  /*0110*/  LOP3.LUT R4, R0, R3, RZ, 0x3c, !PT ;  /* 0x0000000300047212 */ /* 0x000fe200078e3cff */
[----:B-1----:R-:W-:Y:S06]  /*0120*/  BRA.U !UP0, `(.L_x_0) ;  /* 0x0000000108207547 */ /* 0x002fec000b800000 */
[----:B------:R-:W0:Y:S01]  /*0130*/  LDCU UR4, c[0x0][0x398] ;  /* 0x00007300ff0477ac */ /* 0x000e220008000800 */
[----:B------:R-:W-:Y:S01]  /*0140*/  BSSY.RECONVERGENT B0, `(.L_x_1) ;  /* 0x0000004000007945 */ /* 0x000fe20003800200 */
[----:B------:R-:W-:Y:S01]  /*0150*/  MOV R19, 0x180 ;  /* 0x0000018000137802 */ /* 0x000fe20000000f00 */
[----:B0-----:R-:W-:-:S07]  /*0160*/  IMAD.U32 R0, RZ, RZ, UR4 ;  /* 0x00000004ff007e24 */ /* 0x001fce000f8e00ff */
[----:B------:R-:W-:Y:S05]  /*0170*/  CALL.REL.NOINC `($__internal_0_$__cuda_sm20_sqrt_rn_f32_slowpath) ;  /* 0x0000000c009c7944 */ /* 0x000fea0003c00000 */
[----:B------:R-:W-:Y:S05]  /*0180*/  BSYNC.RECONVERGENT B0 ;  /* 0x0000000000007941 */ /* 0x000fea0003800200 */
.L_x_1:
[----:B------:R-:W-:Y:S01]  /*0190*/  MOV R5, R0 ;  /* 0x0000000000057202 */ /* 0x000fe20000000f00 */
[----:B------:R-:W-:Y:S06]  /*01a0*/  BRA `(.L_x_2) ;  /* 0x0000000000107947 */ /* 0x000fec0003800000 */
.L_x_0:
[C---:B------:R-:W-:Y:S01]  /*01b0*/  FMUL.FTZ R5, R2.reuse, UR5 ;  /* 0x0000000502057c20 */ /* 0x040fe20008410000 */
[----:B------:R-:W-:-:S03]  /*01c0*/  FMUL.FTZ R2, R2, 0.5 ;  /* 0x3f00000002027820 */ /* 0x000fc60000410000 */
[----:B------:R-:W-:-:S04]  /*01d0*/  FFMA R0, -R5, R5, UR5 ;  /* 0x0000000505007e23 */ /* 0x000fc80008000105 */
[----:B------:R-:W-:-:S07]  /*01e0*/  FFMA R5, R0, R2, R5 ;  /* 0x0000000200057223 */ /* 0x000fce0000000005 */
.L_x_2:
[----:B------:R-:W0:Y:S01]  /*01f0*/  LDCU UR4, c[0x0][0x39c] ;  /* 0x00007380ff0477ac */ /* 0x000e220008000800 */
[----:B------:R-:W-:Y:S01]  /*0200*/  CS2R R2, SRZ ;  /* 0x0000000000027805 */ /* 0x000fe2000001ff00 */
[----:B------:R-:W1:Y:S01]  /*0210*/  LDCU.64 UR8, c[0x0][0x358] ;  /* 0x00006b00ff0877ac */ /* 0x000e620008000a00 */
[----:B0-----:R-:W-:-:S09]  /*0220*/  UISETP.GE.AND UP0, UPT, UR4, 0x1, UPT ;  /* 0x000000010400788c */ /* 0x001fd2000bf06270 */
[----:B-1----:R-:W-:Y:S05]  /*0230*/  BRA.U !UP0, `(.L_x_3) ;  /* 0x0000000d08487547 */ /* 0x002fea000b800000 */
[----:B------:R-:W0:Y:S01]  /*0240*/  LDC R2, c[0x0][0x394] ;  /* 0x0000e500ff027b82 */ /* 0x000e220000000800 */
[----:B------:R-:W1:Y:S01]  /*0250*/  LDCU UR4, c[0x0][0x390] ;  /* 0x00007200ff0477ac */ /* 0x000e620008000800 */
[----:B------:R-:W-:Y:S01]  /*0260*/  IMAD.SHL.U32 R3, R4, 0x20, RZ ;  /* 0x0000002004037824 */ /* 0x000fe200078e00ff */
[----:B------:R-:W2:Y:S04]  /*0270*/  LDCU UR5, c[0x0][0x398] ;  /* 0x00007300ff0577ac */ /* 0x000ea80008000800 */
[----:B------:R-:W-:Y:S01]  /*0280*/  LOP3.LUT R4, R3, R4, RZ, 0x3c, !PT ;  /* 0x0000000403047212 */ /* 0x000fe200078e3cff */
[----:B0-----:R-:W-:Y:S01]  /*0290*/  FMUL R0, R2, -0.5 ;  /* 0xbf00000002007820 */ /* 0x001fe20000400000 */
[----:B------:R-:W-:-:S03]  /*02a0*/  FMUL R5, R5, R2 ;  /* 0x0000000205057220 */ /* 0x000fc60000400000 */
[----:B-1----:R-:W-:Y:S01]  /*02b0*/  FFMA R0, R0, R2, UR4 ;  /* 0x0000000400007e23 */ /* 0x002fe20008000002 */
[----:B------:R-:W-:Y:S01]  /*02c0*/  CS2R R2, SRZ ;  /* 0x0000000000027805 */ /* 0x000fe2000001ff00 */
[----:B------:R-:W-:Y:S02]  /*02d0*/  UMOV UR4, URZ ;  /* 0x000000ff00047c82 */ /* 0x000fe40008000000 */
[----:B--2---:R-:W-:-:S07]  /*02e0*/  FMUL R6, R0, UR5 ;  /* 0x0000000500067c20 */ /* 0x004fce0008400000 */
.L_x_13:
[----:B------:R-:W-:Y:S01]  /*02f0*/  IMAD.SHL.U32 R9, R4, 0x2000, RZ ;  /* 0x0000200004097824 */ /* 0x000fe200078e00ff */
[----:B------:R-:W-:Y:S01]  /*0300*/  MOV R21, 0x7f800000 ;  /* 0x7f80000000157802 */ /* 0x000fe20000000f00 */
[----:B------:R-:W-:Y:S03]  /*0310*/  BSSY.RECONVERGENT B0, `(.L_x_4) ;  /* 0x000008a000007945 */ /* 0x000fe60003800200 */
[----:B------:R-:W-:-:S04]  /*0320*/  LOP3.LUT R9, R9, R4, RZ, 0x3c, !PT ;  /* 0x0000000409097212 */ /* 0x000fc800078e3cff */
[----:B------:R-:W-:-:S04]  /*0330*/  SHF.R.U32.HI R0, RZ, 0x11, R9 ;  /* 0x00000011ff007819 */ /* 0x000fc80000011609 */
[----:B------:R-:W-:-:S04]  /*0340*/  LOP3.LUT R0, R0, R9, RZ, 0x3c, !PT ;  /* 0x0000000900007212 */ /* 0x000fc800078e3cff */
[----:B------:R-:W-:-:S04]  /*0350*/  SHF.L.U32 R9, R0, 0x5, RZ ;  /* 0x0000000500097819 */ /* 0x000fc800000006ff */
[----:B------:R-:W-:-:S04]  /*0360*/  LOP3.LUT R9, R9, R0, RZ, 0x3c, !PT ;  /* 0x0000000009097212 */ /* 0x000fc800078e3cff */
[C---:B------:R-:W-:Y:S01]  /*0370*/  LOP3.LUT R0, R9.reuse, 0x7fffffff, RZ, 0xc0, !PT ;  /* 0x7fffffff09007812 */ /* 0x040fe200078ec0ff */
[----:B------:R-:W-:-:S03]  /*0380*/  IMAD.SHL.U32 R4, R9, 0x2000, RZ ;  /* 0x0000200009047824 */ /* 0x000fc600078e00ff */
[----:B------:R-:W-:Y:S02]  /*0390*/  I2FP.F32.U32 R0, R0 ;  /* 0x0000000000007245 */ /* 0x000fe40000201000 */
[----:B------:R-:W-:-:S03]  /*03a0*/  LOP3.LUT R4, R4, R9, RZ, 0x3c, !PT ;  /* 0x0000000904047212 */ /* 0x000fc600078e3cff */
[----:B------:R-:W-:Y:S01]  /*03b0*/  FMUL R0, R0, 4.6566128730773925781e-10 ;  /* 0x3000000000007820 */ /* 0x000fe20000400000 */
[----:B------:R-:W-:-:S04]  /*03c0*/  SHF.R.U32.HI R9, RZ, 0x11, R4 ;  /* 0x00000011ff097819 */ /* 0x000fc80000011604 */
[----:B------:R-:W-:Y:S02]  /*03d0*/  FMNMX R8, R0, 1.00000001335143196e-10, !PT ;  /* 0x2edbe6ff00087809 */ /* 0x000fe40007800000 */
[----:B------:R-:W-:Y:S02]  /*03e0*/  LOP3.LUT R4, R9, R4, RZ, 0x3c, !PT ;  /* 0x0000000409047212 */ /* 0x000fe400078e3cff */
[C---:B------:R-:W-:Y:S01]  /*03f0*/  ISETP.GT.U32.AND P0, PT, R8.reuse, 0x7f7fffff, PT ;  /* 0x7f7fffff0800780c */ /* 0x040fe20003f04070 */
[----:B------:R-:W-:Y:S01]  /*0400*/  VIADD R0, R8, 0xc0d55555 ;  /* 0xc0d5555508007836 */ /* 0x000fe20000000000 */
[----:B------:R-:W-:-:S04]  /*0410*/  SHF.L.U32 R11, R4, 0x5, RZ ;  /* 0x00000005040b7819 */ /* 0x000fc800000006ff */
[----:B------:R-:W-:Y:S02]  /*0420*/  LOP3.LUT R9, R0, 0xff800000, RZ, 0xc0, !PT ;  /* 0xff80000000097812 */ /* 0x000fe400078ec0ff */
[----:B------:R-:W-:Y:S01]  /*0430*/  LOP3.LUT R4, R11, R4, RZ, 0x3c, !PT ;  /* 0x000000040b047212 */ /* 0x000fe200078e3cff */
[----:B------:R-:W-:Y:S02]  /*0440*/  IMAD.MOV.U32 R11, RZ, RZ, 0x3e055027 ;  /* 0x3e055027ff0b7424 */ /* 0x000fe400078e00ff */
[----:B------:R-:W-:Y:S01]  /*0450*/  IMAD.IADD R10, R8, 0x1, -R9 ;  /* 0x00000001080a7824 */ /* 0x000fe200078e0a09 */
[----:B------:R-:W-:-:S03]  /*0460*/  LOP3.LUT R0, R4, 0x7fffffff, RZ, 0xc0, !PT ;  /* 0x7fffffff04007812 */ /* 0x000fc600078ec0ff */
[----:B------:R-:W-:Y:S01]  /*0470*/  FADD R10, R10, -1 ;  /* 0xbf8000000a0a7421 */ /* 0x000fe20000000000 */
[----:B------:R-:W-:-:S03]  /*0480*/  I2FP.F32.U32 R0, R0 ;  /* 0x0000000000007245 */ /* 0x000fc60000201000 */
[----:B------:R-:W-:Y:S02]  /*0490*/  FFMA R11, R10, -R11, 0.14084610342979431152 ;  /* 0x3e1039f60a0b7423 */ /* 0x000fe4000000080b */
[----:B------:R-:W-:Y:S02]  /*04a0*/  FMUL R0, R0, 4.6566128730773925781e-10 ;  /* 0x3000000000007820 */ /* 0x000fe40000400000 */
[----:B------:R-:W-:Y:S02]  /*04b0*/  FFMA R11, R10, R11, -0.12148627638816833496 ;  /* 0xbdf8cdcc0a0b7423 */ /* 0x000fe4000000000b */
[----:B------:R-:W-:Y:S01]  /*04c0*/  FMUL R12, R0, 6.2831854820251464844 ;  /* 0x40c90fdb000c7820 */ /* 0x000fe20000400000 */
[----:B------:R-:W-:Y:S01]  /*04d0*/  I2FP.F32.S32 R0, R9 ;  /* 0x0000000900007245 */ /* 0x000fe20000201400 */
[----:B------:R-:W-:Y:S02]  /*04e0*/  FFMA R11, R10, R11, 0.13980610668659210205 ;  /* 0x3e0f29550a0b7423 */ /* 0x000fe4000000000b */
[C---:B------:R-:W-:Y:S01]  /*04f0*/  FMUL R19, R12.reuse, 0.63661974668502807617 ;  /* 0x3f22f9830c137820 */ /* 0x040fe20000400000 */
[----:B------:R-:W-:Y:S01]  /*0500*/  FSETP.GE.AND P1, PT, |R12|, 105615, PT ;  /* 0x47ce47800c00780b */ /* 0x000fe20003f26200 */
[----:B------:R-:W-:Y:S01]  /*0510*/  FFMA R11, R10, R11, -0.16684235632419586182 ;  /* 0xbe2ad8b90a0b7423 */ /* 0x000fe2000000000b */
[----:B------:R-:W-:-:S03]  /*0520*/  FFMA R0, R0, 1.1920928955078125e-07, RZ ;  /* 0x3400000000007823 */ /* 0x000fc600000000ff */
[C---:B------:R-:W-:Y:S02]  /*0530*/  FFMA R13, R10.reuse, R11, 0.20012299716472625732 ;  /* 0x3e4ced0b0a0d7423 */ /* 0x040fe4000000000b */
[----:B------:R-:W0:Y:S02]  /*0540*/  F2I.NTZ R11, R19 ;  /* 0x00000013000b7305 */ /* 0x000e240000203100 */
[----:B------:R-:W-:-:S04]  /*0550*/  FFMA R13, R10, R13, -0.24999669194221496582 ;  /* 0xbe7fff220a0d7423 */ /* 0x000fc8000000000d */
[----:B------:R-:W-:-:S04]  /*0560*/  FFMA R13, R10, R13, 0.33333182334899902344 ;  /* 0x3eaaaa780a0d7423 */ /* 0x000fc8000000000d */
[----:B------:R-:W-:-:S04]  /*0570*/  FFMA R13, R10, R13, -0.5 ;  /* 0xbf0000000a0d7423 */ /* 0x000fc8000000000d */
[----:B------:R-:W-:Y:S01]  /*0580*/  FMUL R13, R10, R13 ;  /* 0x0000000d0a0d7220 */ /* 0x000fe20000400000 */
[----:B0-----:R-:W-:-:S03]  /*0590*/  I2FP.F32.S32 R9, R11 ;  /* 0x0000000b00097245 */ /* 0x001fc60000201400 */
[----:B------:R-:W-:Y:S02]  /*05a0*/  FFMA R13, R10, R13, R10 ;  /* 0x0000000d0a0d7223 */ /* 0x000fe4000000000a */
[C---:B------:R-:W-:Y:S02]  /*05b0*/  FFMA R10, R9.reuse, -1.5707962512969970703, R12 ;  /* 0xbfc90fda090a7823 */ /* 0x040fe4000000000c */
[----:B------:R-:W-:Y:S01]  /*05c0*/  FFMA R13, R0, 0.69314718246459960938, R13 ;  /* 0x3f317218000d7823 */ /* 0x000fe2000000000d */
[----:B------:R-:W-:Y:S01]  /*05d0*/  @P0 FFMA R13, R8, R21, +INF ;  /* 0x7f800000080d0423 */ /* 0x000fe20000000015 */
[----:B------:R-:W-:-:S03]  /*05e0*/  FFMA R10, R9, -7.5497894158615963534e-08, R10 ;  /* 0xb3a22168090a7823 */ /* 0x000fc6000000000a */
[----:B------:R-:W-:Y:S01]  /*05f0*/  FMUL R13, R13, -2 ;  /* 0xc00000000d0d7820 */ /* 0x000fe20000400000 */
[----:B------:R-:W-:Y:S01]  /*0600*/  FFMA R0, R9, -5.3903029534742383927e-15, R10 ;  /* 0xa7c234c509007823 */ /* 0x000fe2000000000a */
[----:B------:R-:W-:Y:S06]  /*0610*/  @!P1 BRA `(.L_x_5) ;  /* 0x0000000400649947 */ /* 0x000fec0003800000 */
[----:B------:R-:W-:-:S13]  /*0620*/  FSETP.NEU.AND P0, PT, |R12|, +INF , PT ;  /* 0x7f8000000c00780b */ /* 0x000fda0003f0d200 */
[----:B------:R-:W-:Y:S01]  /*0630*/  @!P0 FMUL R0, RZ, R12 ;  /* 0x0000000cff008220 */ /* 0x000fe20000400000 */
[----:B------:R-:W-:Y:S01]  /*0640*/  @!P0 IMAD.MOV.U32 R11, RZ, RZ, RZ ;  /* 0x000000ffff0b8224 */ /* 0x000fe200078e00ff */
[----:B------:R-:W-:Y:S06]  /*0650*/  @!P0 BRA `(.L_x_5) ;  /* 0x0000000400548947 */ /* 0x000fec0003800000 */
[----:B------:R-:W-:Y:S02]  /*0660*/  IMAD.SHL.U32 R0, R12, 0x100, RZ ;  /* 0x000001000c007824 */ /* 0x000fe400078e00ff */
[----:B------:R-:W-:Y:S02]  /*0670*/  HFMA2 R19, -RZ, RZ, 0, 0 ;  /* 0x00000000ff137431 */ /* 0x000fe400000001ff */
[----:B------:R-:W-:Y:S01]  /*0680*/  IMAD.MOV.U32 R20, RZ, RZ, RZ ;  /* 0x000000ffff147224 */ /* 0x000fe200078e00ff */
[----:B------:R-:W0:Y:S01]  /*0690*/  LDCU.64 UR10, c[0x4][URZ] ;  /* 0x01000000ff0a77ac */ /* 0x000e220008000a00 */
[----:B------:R-:W-:Y:S01]  /*06a0*/  LOP3.LUT R21, R0, 0x80000000, RZ, 0xfc, !PT ;  /* 0x8000000000157812 */ /* 0x000fe200078efcff */
[----:B------:R-:W-:Y:S01]  /*06b0*/  UMOV UR6, URZ ;  /* 0x000000ff00067c82 */ /* 0x000fe20008000000 */
[----:B------:R-:W-:-:S05]  /*06c0*/  UMOV UR5, URZ ;  /* 0x000000ff00057c82 */ /* 0x000fca0008000000 */
.L_x_6:
[----:B0-----:R-:W-:Y:S01]  /*06d0*/  MOV R8, UR10 ;  /* 0x0000000a00087c02 */ /* 0x001fe20008000f00 */
[----:B------:R-:W-:-:S05]  /*06e0*/  IMAD.U32 R9, RZ, RZ, UR11 ;  /* 0x0000000bff097e24 */ /* 0x000fca000f8e00ff */
[----:B------:R-:W2:Y:S01]  /*06f0*/  LDG.E.CONSTANT R8, desc[UR8][R8.64] ;  /* 0x0000000808087981 */ /* 0x000ea2000c1e9900 */
[----:B------:R-:W-:Y:S01]  /*0700*/  UIADD3 UR5, UPT, UPT, UR5, 0x1, URZ ;  /* 0x0000000105057890 */ /* 0x000fe2000fffe0ff */
[C---:B------:R-:W-:Y:S01]  /*0710*/  ISETP.EQ.AND P0, PT, R20.reuse, RZ, PT ;  /* 0x000000ff1400720c */ /* 0x040fe20003f02270 */
[----:B------:R-:W-:Y:S01]  /*0720*/  UIADD3 UR10, UP1, UPT, UR10, 0x4, URZ ;  /* 0x000000040a0a7890 */ /* 0x000fe2000ff3e0ff */
[C---:B------:R-:W-:Y:S01]  /*0730*/  ISETP.EQ.AND P1, PT, R20.reuse, 0x4, PT ;  /* 0x000000041400780c */ /* 0x040fe20003f22270 */
[----:B------:R-:W-:Y:S01]  /*0740*/  UISETP.NE.AND UP0, UPT, UR5, 0x6, UPT ;  /* 0x000000060500788c */ /* 0x000fe2000bf05270 */
[C---:B------:R-:W-:Y:S01]  /*0750*/  ISETP.EQ.AND P2, PT, R20.reuse, 0x8, PT ;  /* 0x000000081400780c */ /* 0x040fe20003f42270 */
[----:B------:R-:W-:Y:S01]  /*0760*/  UIADD3.X UR11, UPT, UPT, URZ, UR11, URZ, UP1, !UPT ;  /* 0x0000000bff0b7290 */ /* 0x000fe20008ffe4ff */
[C---:B------:R-:W-:Y:S02]  /*0770*/  ISETP.EQ.AND P3, PT, R20.reuse, 0xc, PT ;  /* 0x0000000c1400780c */ /* 0x040fe40003f62270 */
[----:B------:R-:W-:-:S02]  /*0780*/  ISETP.EQ.AND P4, PT, R20, 0x10, PT ;  /* 0x000000101400780c */ /* 0x000fc40003f82270 */
[C---:B------:R-:W-:Y:S02]  /*0790*/  ISETP.EQ.AND P5, PT, R20.reuse, 0x14, PT ;  /* 0x000000141400780c */ /* 0x040fe40003fa2270 */
[----:B------:R-:W-:Y:S01]  /*07a0*/  IADD3 R20, PT, PT, R20, 0x4, RZ ;  /* 0x0000000414147810 */ /* 0x000fe20007ffe0ff */
[----:B--2---:R-:W-:-:S03]  /*07b0*/  IMAD.WIDE.U32 R10, R8, R21, RZ ;  /* 0x00000015080a7225 */ /* 0x004fc600078e00ff */
[----:B------:R-:W-:-:S04]  /*07c0*/  IADD3 R0, P6, PT, R10, R19, RZ ;  /* 0x000000130a007210 */ /* 0x000fc80007fde0ff */
[----:B------:R-:W-:Y:S01]  /*07d0*/  IADD3.X R19, PT, PT, R11, UR6, RZ, P6, !PT ;  /* 0x000000060b137c10 */ /* 0x000fe2000b7fe4ff */
[--C-:B------:R-:W-:Y:S01]  /*07e0*/  @P1 IMAD.MOV.U32 R15, RZ, RZ, R0.reuse ;  /* 0x000000ffff0f1224 */ /* 0x100fe200078e0000 */
[-C--:B------:R-:W-:Y:S01]  /*07f0*/  @P0 MOV R7, R0.reuse ;  /* 0x0000000000070202 */ /* 0x080fe20000000f00 */
[--C-:B------:R-:W-:Y:S01]  /*0800*/  @P3 IMAD.MOV.U32 R17, RZ, RZ, R0.reuse ;  /* 0x000000ffff113224 */ /* 0x100fe200078e0000 */
[-C--:B------:R-:W-:Y:S01]  /*0810*/  @P2 MOV R16, R0.reuse ;  /* 0x0000000000102202 */ /* 0x080fe20000000f00 */
[----:B------:R-:W-:Y:S01]  /*0820*/  @P5 IMAD.MOV.U32 R14, RZ, RZ, R0 ;  /* 0x000000ffff0e5224 */ /* 0x000fe200078e0000 */
[----:B------:R-:W-:Y:S01]  /*0830*/  @P4 MOV R18, R0 ;  /* 0x0000000000124202 */ /* 0x000fe20000000f00 */
[----:B------:R-:W-:Y:S06]  /*0840*/  BRA.U UP0, `(.L_x_6) ;  /* 0xfffffffd00a07547 */ /* 0x000fec000b83ffff */
[----:B------:R-:W-:Y:S01]  /*0850*/  SHF.R.U32.HI R12, RZ, 0x17, R12 ;  /* 0x00000017ff0c7819 */ /* 0x000fe2000001160c */
[----:B------:R-:W-:Y:S03]  /*0860*/  BSSY.RECONVERGENT B1, `(.L_x_7) ;  /* 0x0000026000017945 */ /* 0x000fe60003800200 */
[C---:B------:R-:W-:Y:S01]  /*0870*/  LOP3.LUT P6, R11, R12.reuse, 0x1f, RZ, 0xc0, !PT ;  /* 0x0000001f0c0b7812 */ /* 0x040fe200078cc0ff */
[----:B------:R-:W-:-:S05]  /*0880*/  VIADD R0, R12, 0xffffff80 ;  /* 0xffffff800c007836 */ /* 0x000fca0000000000 */
[----:B------:R-:W-:-:S04]  /*0890*/  SHF.R.U32.HI R0, RZ, 0x5, R0 ;  /* 0x00000005ff007819 */ /* 0x000fc80000011600 */
[----:B------:R-:W-:-:S04]  /*08a0*/  LEA R10, -R0, RZ, 0x2 ;  /* 0x000000ff000a7211 */ /* 0x000fc800078e11ff */
[C---:B------:R-:W-:Y:S02]  /*08b0*/  ISETP.EQ.AND P3, PT, R10.reuse, -0x18, PT ;  /* 0xffffffe80a00780c */ /* 0x040fe40003f62270 */
[C---:B------:R-:W-:Y:S02]  /*08c0*/  ISETP.EQ.AND P4, PT, R10.reuse, -0x14, PT ;  /* 0xffffffec0a00780c */ /* 0x040fe40003f82270 */
[C---:B------:R-:W-:Y:S02]  /*08d0*/  ISETP.EQ.AND P2, PT, R10.reuse, -0x10, PT ;  /* 0xfffffff00a00780c */ /* 0x040fe40003f42270 */
[C---:B------:R-:W-:Y:S02]  /*08e0*/  ISETP.EQ.AND P1, PT, R10.reuse, -0xc, PT ;  /* 0xfffffff40a00780c */ /* 0x040fe40003f22270 */
[C---:B------:R-:W-:Y:S02]  /*08f0*/  ISETP.EQ.AND P0, PT, R10.reuse, -0x8, PT ;  /* 0xfffffff80a00780c */ /* 0x040fe40003f02270 */
[----:B------:R-:W-:-:S03]  /*0900*/  ISETP.EQ.AND P5, PT, R10, RZ, PT ;  /* 0x000000ff0a00720c */ /* 0x000fc60003fa2270 */
[----:B------:R-:W-:Y:S01]  /*0910*/  @P3 IMAD.MOV.U32 R0, RZ, RZ, R7 ;  /* 0x000000ffff003224 */ /* 0x000fe200078e0007 */
[C---:B------:R-:W-:Y:S01]  /*0920*/  ISETP.EQ.AND P3, PT, R10.reuse, -0x4, PT ;  /* 0xfffffffc0a00780c */ /* 0x040fe20003f62270 */
[----:B------:R-:W-:Y:S01]  /*0930*/  @P4 IMAD.MOV.U32 R0, RZ, RZ, R15 ;  /* 0x000000ffff004224 */ /* 0x000fe200078e000f */
[----:B------:R-:W-:Y:S01]  /*0940*/  @P4 MOV R8, R7 ;  /* 0x0000000700084202 */ /* 0x000fe20000000f00 */
[----:B------:R-:W-:Y:S01]  /*0950*/  @P2 IMAD.MOV.U32 R0, RZ, RZ, R16 ;  /* 0x000000ffff002224 */ /* 0x000fe200078e0010 */
[----:B------:R-:W-:Y:S01]  /*0960*/  ISETP.EQ.AND P4, PT, R10, 0x4, PT ;  /* 0x000000040a00780c */ /* 0x000fe20003f82270 */
[----:B------:R-:W-:Y:S01]  /*0970*/  @P1 IMAD.MOV.U32 R0, RZ, RZ, R17 ;  /* 0x000000ffff001224 */ /* 0x000fe200078e0011 */
[----:B------:R-:W-:Y:S01]  /*0980*/  @P2 MOV R8, R15 ;  /* 0x0000000f00082202 */ /* 0x000fe20000000f00 */
[----:B------:R-:W-:Y:S01]  /*0990*/  @P0 IMAD.MOV.U32 R0, RZ, RZ, R18 ;  /* 0x000000ffff000224 */ /* 0x000fe200078e0012 */
[----:B------:R-:W-:Y:S02]  /*09a0*/  @P1 MOV R8, R16 ;  /* 0x0000001000081202 */ /* 0x000fe40000000f00 */
[----:B------:R-:W-:-:S03]  /*09b0*/  @P0 MOV R8, R17 ;  /* 0x0000001100080202 */ /* 0x000fc60000000f00 */
[----:B------:R-:W-:Y:S01]  /*09c0*/  @P3 MOV R8, R18 ;  /* 0x0000001200083202 */ /* 0x000fe20000000f00 */
[----:B------:R-:W-:Y:S01]  /*09d0*/  @P3 IMAD.MOV.U32 R0, RZ, RZ, R14 ;  /* 0x000000ffff003224 */ /* 0x000fe200078e000e */
[----:B------:R-:W-:Y:S01]  /*09e0*/  @P5 MOV R8, R14 ;  /* 0x0000000e00085202 */ /* 0x000fe20000000f00 */
[----:B------:R-:W-:Y:S01]  /*09f0*/  @P5 IMAD.MOV.U32 R0, RZ, RZ, R19 ;  /* 0x000000ffff005224 */ /* 0x000fe200078e0013 */
[----:B------:R-:W-:Y:S01]  /*0a00*/  @P4 MOV R8, R19 ;  /* 0x0000001300084202 */ /* 0x000fe20000000f00 */
[----:B------:R-:W-:Y:S06]  /*0a10*/  @!P6 BRA `(.L_x_8) ;  /* 0x000000000028e947 */ /* 0x000fec0003800000 */
[----:B------:R-:W-:Y:S01]  /*0a20*/  @P2 IMAD.MOV.U32 R9, RZ, RZ, R7 ;  /* 0x000000ffff092224 */ /* 0x000fe200078e0007 */
[----:B------:R-:W-:Y:S01]  /*0a30*/  @P1 MOV R9, R15 ;  /* 0x0000000f00091202 */ /* 0x000fe20000000f00 */
[----:B------:R-:W-:Y:S01]  /*0a40*/  @P0 IMAD.MOV.U32 R9, RZ, RZ, R16 ;  /* 0x000000ffff090224 */ /* 0x000fe200078e0010 */
[----:B------:R-:W-:Y:S02]  /*0a50*/  ISETP.EQ.AND P0, PT, R10, 0x8, PT ;  /* 0x000000080a00780c */ /* 0x000fe40003f02270 */
[----:B------:R-:W-:Y:S01]  /*0a60*/  @P3 MOV R9, R17 ;  /* 0x0000001100093202 */ /* 0x000fe20000000f00 */
[----:B------:R-:W-:Y:S01]  /*0a70*/  @P5 IMAD.MOV.U32 R9, RZ, RZ, R18 ;  /* 0x000000ffff095224 */ /* 0x000fe200078e0012 */
[----:B------:R-:W-:Y:S02]  /*0a80*/  @P4 MOV R9, R14 ;  /* 0x0000000e00094202 */ /* 0x000fe40000000f00 */
[----:B------:R-:W-:-:S07]  /*0a90*/  SHF.L.W.U32.HI R0, R8, R11, R0 ;  /* 0x0000000b08007219 */ /* 0x000fce0000010e00 */
[----:B------:R-:W-:-:S05]  /*0aa0*/  @P0 IMAD.MOV.U32 R9, RZ, RZ, R19 ;  /* 0x000000ffff090224 */ /* 0x000fca00078e0013 */
[----:B------:R-:W-:-:S07]  /*0ab0*/  SHF.L.W.U32.HI R8, R9, R11, R8 ;  /* 0x0000000b09087219 */ /* 0x000fce0000010e08 */
.L_x_8:
[----:B------:R-:W-:Y:S05]  /*0ac0*/  BSYNC.RECONVERGENT B1 ;  /* 0x0000000000017941 */ /* 0x000fea0003800200 */
.L_x_7:
[C-C-:B------:R-:W-:Y:S01]  /*0ad0*/  SHF.L.W.U32.HI R11, R8.reuse, 0x2, R0.reuse ;  /* 0x00000002080b7819 */ /* 0x140fe20000010e00 */
[----:B------:R-:W-:Y:S01]  /*0ae0*/  UMOV UR6, 0x54442d19 ;  /* 0x54442d1900067882 */ /* 0x000fe20000000000 */
[----:B------:R-:W-:Y:S01]  /*0af0*/  SHF.L.U32 R8, R8, 0x2, RZ ;  /* 0x0000000208087819 */ /* 0x000fe200000006ff */
[----:B------:R-:W-:Y:S01]  /*0b00*/  UMOV UR7, 0x3bf921fb ;  /* 0x3bf921fb00077882 */ /* 0x000fe20000000000 */
[----:B------:R-:W-:Y:S02]  /*0b10*/  SHF.R.S32.HI R9, RZ, 0x1f, R11 ;  /* 0x0000001fff097819 */ /* 0x000fe4000001140b */
[----:B------:R-:W-:Y:S02]  /*0b20*/  SHF.R.U32.HI R0, RZ, 0x1e, R0 ;  /* 0x0000001eff007819 */ /* 0x000fe40000011600 */
[C---:B------:R-:W-:Y:S02]  /*0b30*/  LOP3.LUT R8, R9.reuse, R8, RZ, 0x3c, !PT ;  /* 0x0000000809087212 */ /* 0x040fe400078e3cff */
[----:B------:R-:W-:-:S02]  /*0b40*/  LOP3.LUT R9, R9, R11, RZ, 0x3c, !PT ;  /* 0x0000000b09097212 */ /* 0x000fc400078e3cff */
[C---:B------:R-:W-:Y:S02]  /*0b50*/  ISETP.GE.AND P0, PT, R11.reuse, RZ, PT ;  /* 0x000000ff0b00720c */ /* 0x040fe40003f06270 */
[----:B------:R-:W-:Y:S02]  /*0b60*/  LEA.HI R11, R11, R0, RZ, 0x1 ;  /* 0x000000000b0b7211 */ /* 0x000fe400078f08ff */
[----:B------:R-:W0:Y:S02]  /*0b70*/  I2F.F64.S64 R8, R8 ;  /* 0x0000000800087312 */ /* 0x000e240000301c00 */
[----:B0-----:R-:W-:-:S10]  /*0b80*/  DMUL R20, R8, UR6 ;  /* 0x0000000608147c28 */ /* 0x001fd40008000000 */
[----:B------:R-:W0:Y:S02]  /*0b90*/  F2F.F32.F64 R20, R20 ;  /* 0x0000001400147310 */ /* 0x000e240000301000 */
[----:B0-----:R-:W-:-:S07]  /*0ba0*/  FSEL R0, -R20, R20, !P0 ;  /* 0x0000001414007208 */ /* 0x001fce0004000100 */
.L_x_5:
[----:B------:R-:W-:Y:S05]  /*0bb0*/  BSYNC.RECONVERGENT B0 ;  /* 0x0000000000007941 */ /* 0x000fea0003800200 */
.L_x_4:
[----:B------:R-:W-:Y:S02]  /*0bc0*/  IMAD.MOV.U32 R8, RZ, RZ, 0x37cbac00 ;  /* 0x37cbac00ff087424 */ /* 0x000fe400078e00ff */
[----:B------:R-:W-:Y:S01]  /*0bd0*/  FMUL R9, R0, R0 ;  /* 0x0000000000097220 */ /* 0x000fe20000400000 */
[C---:B------:R-:W-:Y:S01]  /*0be0*/  LOP3.LUT R10, R11.reuse, 0x1, RZ, 0xc0, !PT ;  /* 0x000000010b0a7812 */ /* 0x040fe200078ec0ff */
[----:B------:R-:W-:Y:S02]  /*0bf0*/  HFMA2 R12, -RZ, RZ, 1.541015625, -0.052001953125 ;  /* 0x3e2aaaa8ff0c7431 */ /* 0x000fe400000001ff */
[----:B------:R-:W-:Y:S02]  /*0c00*/  VIADD R11, R11, 0x1 ;  /* 0x000000010b0b7836 */ /* 0x000fe40000000000 */
[----:B------:R-:W-:Y:S01]  /*0c10*/  FFMA R8, R9, R8, -0.0013887860113754868507 ;  /* 0xbab607ed09087423 */ /* 0x000fe20000000008 */
[----:B------:R-:W-:Y:S01]  /*0c20*/  ISETP.NE.U32.AND P0, PT, R10, 0x1, PT ;  /* 0x000000010a00780c */ /* 0x000fe20003f05070 */
[----:B------:R0:W1:Y:S01]  /*0c30*/  MUFU.RSQ R20, R13 ;  /* 0x0000000d00147308 */ /* 0x0000620000001400 */
[----:B------:R-:W-:Y:S01]  /*0c40*/  MOV R10, 0x3c0885e4 ;  /* 0x3c0885e4000a7802 */ /* 0x000fe20000000f00 */
[----:B------:R-:W-:Y:S01]  /*0c50*/  BSSY.RECONVERGENT B0, `(.L_x_9) ;  /* 0x0000019000007945 */ /* 0x000fe20003800200 */
[----:B------:R-:W-:-:S02]  /*0c60*/  FSEL R8, R8, -0.00019574658654164522886, P0 ;  /* 0xb94d415308087808 */ /* 0x000fc40000000000 */
[----:B------:R-:W-:Y:S02]  /*0c70*/  FSEL R10, R10, 0.041666727513074874878, !P0 ;  /* 0x3d2aaabb0a0a7808 */ /* 0x000fe40004000000 */
[----:B------:R-:W-:Y:S02]  /*0c80*/  FSEL R12, -R12, -0.4999999701976776123, !P0 ;  /* 0xbeffffff0c0c7808 */ /* 0x000fe40004000100 */
[----:B------:R-:W-:Y:S01]  /*0c90*/  FSEL R0, R0, 1, !P0 ;  /* 0x3f80000000007808 */ /* 0x000fe20004000000 */
[----:B------:R-:W-:Y:S01]  /*0ca0*/  FFMA R8, R9, R8, R10 ;  /* 0x0000000809087223 */ /* 0x000fe2000000000a */
[----:B------:R-:W-:Y:S01]  /*0cb0*/  VIADD R10, R13, 0xf3000000 ;  /* 0xf30000000d0a7836 */ /* 0x000fe20000000000 */
[----:B------:R-:W-:Y:S02]  /*0cc0*/  LOP3.LUT P1, RZ, R11, 0x2, RZ, 0xc0, !PT ;  /* 0x000000020bff7812 */ /* 0x000fe4000782c0ff */
[C---:B------:R-:W-:Y:S01]  /*0cd0*/  FFMA R8, R9.reuse, R8, R12 ;  /* 0x0000000809087223 */ /* 0x040fe2000000000c */
[----:B------:R-:W-:Y:S01]  /*0ce0*/  FFMA R9, R9, R0, RZ ;  /* 0x0000000009097223 */ /* 0x000fe200000000ff */
[----:B------:R-:W-:-:S03]  /*0cf0*/  ISETP.GT.U32.AND P0, PT, R10, 0x727fffff, PT ;  /* 0x727fffff0a00780c */ /* 0x000fc60003f04070 */
[----:B------:R-:W-:-:S06]  /*0d00*/  FFMA R10, R9, R8, R0 ;  /* 0x00000008090a7223 */ /* 0x000fcc0000000000 */
[----:B------:R-:W-:-:S04]  /*0d10*/  @P1 FADD R10, RZ, -R10 ;  /* 0x8000000aff0a1221 */ /* 0x000fc80000000000 */
[----:B01----:R-:W-:Y:S05]  /*0d20*/  @!P0 BRA `(.L_x_10) ;  /* 0x00000000001c8947 */ /* 0x003fea0003800000 */
[----:B------:R-:W-:Y:S01]  /*0d30*/  BSSY.RECONVERGENT B1, `(.L_x_11) ;  /* 0x0000004000017945 */ /* 0x000fe20003800200 */
[----:B------:R-:W-:Y:S02]  /*0d40*/  MOV R0, R13 ;  /* 0x0000000d00007202 */ /* 0x000fe40000000f00 */
[----:B------:R-:W-:-:S07]  /*0d50*/  MOV R19, 0xd70 ;  /* 0x00000d7000137802 */ /* 0x000fce0000000f00 */
[----:B------:R-:W-:Y:S05]  /*0d60*/  CALL.REL.NOINC `($__internal_0_$__cuda_sm20_sqrt_rn_f32_slowpath) ;  /* 0x0000000000a07944 */ /* 0x000fea0003c00000 */
[----:B------:R-:W-:Y:S05]  /*0d70*/  BSYNC.RECONVERGENT B1 ;  /* 0x0000000000017941 */ /* 0x000fea0003800200 */
.L_x_11:
[----:B------:R-:W-:Y:S01]  /*0d80*/  IMAD.MOV.U32 R9, RZ, RZ, R0 ;  /* 0x000000ffff097224 */ /* 0x000fe200078e0000 */
[----:B------:R-:W-:Y:S06]  /*0d90*/  BRA `(.L_x_12) ;  /* 0x0000000000107947 */ /* 0x000fec0003800000 */
.L_x_10:
[----:B------:R-:W-:Y:S01]  /*0da0*/  FMUL.FTZ R0, R13, R20 ;  /* 0x000000140d007220 */ /* 0x000fe20000410000 */
[----:B------:R-:W-:-:S03]  /*0db0*/  FMUL.FTZ R8, R20, 0.5 ;  /* 0x3f00000014087820 */ /* 0x000fc60000410000 */
[----:B------:R-:W-:-:S04]  /*0dc0*/  FFMA R9, -R0, R0, R13 ;  /* 0x0000000000097223 */ /* 0x000fc8000000010d */
[----:B------:R-:W-:-:S07]  /*0dd0*/  FFMA R9, R9, R8, R0 ;  /* 0x0000000809097223 */ /* 0x000fce0000000000 */
.L_x_12:
[----:B------:R-:W-:Y:S05]  /*0de0*/  BSYNC.RECONVERGENT B0 ;  /* 0x0000000000007941 */ /* 0x000fea0003800200 */
.L_x_9:
[----:B------:R-:W-:Y:S01]  /*0df0*/  FMUL R9, R10, R9 ;  /* 0x000000090a097220 */ /* 0x000fe20000400000 */
[----:B------:R-:W-:Y:S01]  /*0e00*/  MOV R0, 0x3bbb989d ;  /* 0x3bbb989d00007802 */ /* 0x000fe20000000f00 */
[----:B------:R-:W-:Y:S01]  /*0e10*/  IMAD.MOV.U32 R11, RZ, RZ, 0x437c0000 ;  /* 0x437c0000ff0b7424 */ /* 0x000fe200078e00ff */
[----:B------:R-:W0:Y:S01]  /*0e20*/  LDCU UR5, c[0x0][0x39c] ;  /* 0x00007380ff0577ac */ /* 0x000e220008000800 */
[----:B------:R-:W-:Y:S01]  /*0e30*/  FFMA R9, R5, R9, R6 ;  /* 0x0000000905097223 */ /* 0x000fe20000000006 */
[----:B------:R-:W-:-:S03]  /*0e40*/  UIADD3 UR4, UPT, UPT, UR4, 0x1, URZ ;  /* 0x0000000104047890 */ /* 0x000fc6000fffe0ff */
[----:B------:R-:W-:-:S04]  /*0e50*/  FFMA.SAT R0, R9, R0, 0.5 ;  /* 0x3f00000009007423 */ /* 0x000fc80000002000 */
[----:B------:R-:W-:-:S04]  /*0e60*/  FFMA.RM R0, R0, R11, 12582913 ;  /* 0x4b40000100007423 */ /* 0x000fc8000000400b */
[C---:B------:R-:W-:Y:S01]  /*0e70*/  FADD R8, R0.reuse, -12583039 ;  /* 0xcb40007f00087421 */ /* 0x040fe20000000000 */
[----:B------:R-:W-:-:S03]  /*0e80*/  SHF.L.U32 R0, R0, 0x17, RZ ;  /* 0x0000001700007819 */ /* 0x000fc600000006ff */
[----:B------:R-:W-:Y:S01]  /*0e90*/  FFMA R8, R9, 1.4426950216293334961, -R8 ;  /* 0x3fb8aa3b09087823 */ /* 0x000fe20000000808 */
[----:B0-----:R-:W-:-:S03]  /*0ea0*/  UISETP.NE.AND UP0, UPT, UR4, UR5, UPT ;  /* 0x000000050400728c */ /* 0x001fc6000bf05270 */
[----:B------:R-:W-:Y:S02]  /*0eb0*/  FFMA R10, R9, 1.925963033500011079e-08, R8 ;  /* 0x32a57060090a7823 */ /* 0x000fe40000000008 */
[----:B------:R-:W0:Y:S02]  /*0ec0*/  LDC.64 R8, c[0x0][0x388] ;  /* 0x0000e200ff087b82 */ /* 0x000e240000000a00 */
[----:B------:R-:W1:Y:S02]  /*0ed0*/  MUFU.EX2 R11, R10 ;  /* 0x0000000a000b7308 */ /* 0x000e640000000800 */
[----:B-1----:R-:W-:-:S04]  /*0ee0*/  FMUL R0, R0, R11 ;  /* 0x0000000b00007220 */ /* 0x002fc80000400000 */
[CCC-:B0-----:R-:W-:Y:S01]  /*0ef0*/  FFMA R11, R0.reuse, R8.reuse, -R9.reuse ;  /* 0x00000008000b7223 */ /* 0x1c1fe20000000809 */
[----:B------:R-:W-:-:S04]  /*0f00*/  FFMA R0, -R0, R8, R9 ;  /* 0x0000000800007223 */ /* 0x000fc80000000109 */
[----:B------:R-:W-:Y:S02]  /*0f10*/  FMNMX R11, RZ, R11, !PT ;  /* 0x0000000bff0b7209 */ /* 0x000fe40007800000 */
[----:B------:R-:W-:-:S03]  /*0f20*/  FMNMX R0, RZ, R0, !PT ;  /* 0x00000000ff007209 */ /* 0x000fc60007800000 */
[----:B------:R-:W-:Y:S02]  /*0f30*/  FADD R2, R11, R2 ;  /* 0x000000020b027221 */ /* 0x000fe40000000000 */
[----:B------:R-:W-:Y:S01]  /*0f40*/  FADD R3, R0, R3 ;  /* 0x0000000300037221 */ /* 0x000fe20000000000 */
[----:B------:R-:W-:Y:S06]  /*0f50*/  BRA.U UP0, `(.L_x_13) ;  /* 0xfffffff100e47547 */ /* 0x000fec000b83ffff */
.L_x_3:
[----:B------:R-:W0:Y:S01]  /*0f60*/  LDCU.64 UR6, c[0x0][0x380] ;  /* 0x00007000ff0677ac */ /* 0x000e220008000a00 */
[----:B------:R-:W1:Y:S01]  /*0f70*/  LDC.64 R4, c[0x0][0x380] ;  /* 0x0000e000ff047b82 */ /* 0x000e620000000a00 */
[----:B0-----:R-:W-:-:S04]  /*0f80*/  UIADD3 UR5, UP0, UPT, UR6, 0x4, URZ ;  /* 0x0000000406057890 */ /* 0x001fc8000ff1e0ff */
[----:B------:R-:W-:Y:S02]  /*0f90*/  UIADD3.X UR6, UPT, UPT, URZ, UR7, URZ, UP0, !UPT ;  /* 0x00000007ff067290 */ /* 0x000fe400087fe4ff */
[----:B------:R-:W-:Y:S01]  /*0fa0*/  IMAD.U32 R6, RZ, RZ, UR5 ;  /* 0x00000005ff067e24 */ /* 0x000fe2000f8e00ff */
[----:B-1----:R-:W-:Y:S03]  /*0fb0*/  REDG.E.ADD.F32.FTZ.RN.STRONG.GPU desc[UR8][R4.64], R2 ;  /* 0x00000002040079a6 */ /* 0x002fe6000c12f308 */
[----:B------:R-:W-:-:S05]  /*0fc0*/  MOV R7, UR6 ;  /* 0x0000000600077c02 */ /* 0x000fca0008000f00 */
[----:B------:R-:W-:Y:S01]  /*0fd0*/  REDG.E.ADD.F32.FTZ.RN.STRONG.GPU desc[UR8][R6.64], R3 ;  /* 0x00000003060079a6 */ /* 0x000fe2000c12f308 */
[----:B------:R-:W-:Y:S05]  /*0fe0*/  EXIT ;  /* 0x000000000000794d */ /* 0x000fea0003800000 */
        .weak           $__internal_0_$__cuda_sm20_sqrt_rn_f32_slowpath
        .type           $__internal_0_$__cuda_sm20_sqrt_rn_f32_slowpath,@function
        .size           $__internal_0_$__cuda_sm20_sqrt_rn_f32_slowpath,(.L_x_16 - $__internal_0_$__cuda_sm20_sqrt_rn_f32_slowpath)
$__internal_0_$__cuda_sm20_sqrt_rn_f32_slowpath:
[----:B------:R-:W-:-:S13]  /*0ff0*/  LOP3.LUT P0, RZ, R0, 0x7fffffff, RZ, 0xc0, !PT ;  /* 0x7fffffff00ff7812 */ /* 0x000fda000780c0ff */
[----:B------:R-:W-:Y:S01]  /*1000*/  @!P0 IMAD.MOV.U32 R8, RZ, RZ, R0 ;  /* 0x000000ffff088224 */ /* 0x000fe200078e0000 */
[----:B------:R-:W-:Y:S06]  /*1010*/  @!P0 BRA `(.L_x_14) ;  /* 0x0000000000408947 */ /* 0x000fec0003800000 */
[----:B------:R-:W-:-:S13]  /*1020*/  FSETP.GEU.FTZ.AND P0, PT, R0, RZ, PT ;  /* 0x000000ff0000720b */ /* 0x000fda0003f1e000 */
[----:B------:R-:W-:Y:S01]  /*1030*/  @!P0 MOV R8, 0x7fffffff ;  /* 0x7fffffff00088802 */ /* 0x000fe20000000f00 */
[----:B------:R-:W-:Y:S06]  /*1040*/  @!P0 BRA `(.L_x_14) ;  /* 0x0000000000348947 */ /* 0x000fec0003800000 */
[----:B------:R-:W-:-:S13]  /*1050*/  FSETP.GTU.FTZ.AND P0, PT, |R0|, +INF , PT ;  /* 0x7f8000000000780b */ /* 0x000fda0003f1c200 */
[----:B------:R-:W-:Y:S01]  /*1060*/  @P0 FADD.FTZ R8, R0, 1 ;  /* 0x3f80000000080421 */ /* 0x000fe20000010000 */
[----:B------:R-:W-:Y:S06]  /*1070*/  @P0 BRA `(.L_x_14) ;  /* 0x0000000000280947 */ /* 0x000fec0003800000 */
[----:B------:R-:W-:-:S13]  /*1080*/  FSETP.NEU.FTZ.AND P0, PT, |R0|, +INF , PT ;  /* 0x7f8000000000780b */ /* 0x000fda0003f1d200 */
[----:B------:R-:W-:-:S04]  /*1090*/  @P0 FFMA R9, R0, 1.84467440737095516160e+19, RZ ;  /* 0x5f80000000090823 */ /* 0x000fc800000000ff */
[----:B------:R-:W0:Y:S02]  /*10a0*/  @P0 MUFU.RSQ R8, R9 ;  /* 0x0000000900080308 */ /* 0x000e240000001400 */
[----:B0-----:R-:W-:Y:S01]  /*10b0*/  @P0 FMUL.FTZ R12, R9, R8 ;  /* 0x00000008090c0220 */ /* 0x001fe20000410000 */
[----:B------:R-:W-:Y:S01]  /*10c0*/  @P0 FMUL.FTZ R13, R8, 0.5 ;  /* 0x3f000000080d0820 */ /* 0x000fe20000410000 */
[----:B------:R-:W-:Y:S02]  /*10d0*/  @!P0 IMAD.MOV.U32 R8, RZ, RZ, R0 ;  /* 0x000000ffff088224 */ /* 0x000fe400078e0000 */
[----:B------:R-:W-:-:S04]  /*10e0*/  @P0 FADD.FTZ R11, -R12, -RZ ;  /* 0x800000ff0c0b0221 */ /* 0x000fc80000010100 */
[----:B------:R-:W-:-:S04]  /*10f0*/  @P0 FFMA R11, R12, R11, R9 ;  /* 0x0000000b0c0b0223 */ /* 0x000fc80000000009 */
[----:B------:R-:W-:-:S04]  /*1100*/  @P0 FFMA R11, R11, R13, R12 ;  /* 0x0000000d0b0b0223 */ /* 0x000fc8000000000c */
[----:B------:R-:W-:-:S07]  /*1110*/  @P0 FMUL.FTZ R8, R11, 2.3283064365386962891e-10 ;  /* 0x2f8000000b080820 */ /* 0x000fce0000410000 */
.L_x_14:
[----:B------:R-:W-:Y:S01]  /*1120*/  HFMA2 R9, -RZ, RZ, 0, 0 ;  /* 0x00000000ff097431 */ /* 0x000fe200000001ff */
[----:B------:R-:W-:Y:S01]  /*1130*/  MOV R0, R8 ;  /* 0x0000000800007202 */ /* 0x000fe20000000f00 */
[----:B------:R-:W-:-:S04]  /*1140*/  IMAD.MOV.U32 R8, RZ, RZ, R19 ;  /* 0x000000ffff087224 */ /* 0x000fc800078e0013 */
[----:B------:R-:W-:Y:S05]  /*1150*/  RET.REL.NODEC R8 `(monte_carlo_option) ;  /* 0xffffffec08a87950 */ /* 0x000fea0003c3ffff */
.L_x_15:
[----:B------:R-:W-:-:S00]  /*1160*/  BRA `(.L_x_15) ;  /* 0xfffffffc00fc7947 */ /* 0x000fc0000383ffff */
[----:B------:R-:W-:-:S00]  /*1170*/  NOP ;  /* 0x0000000000007918 */ /* 0x000fc00000000000 */
        /* <DEDUP_REMOVED lines=8> */
.L_x_16:


//--------------------- .nv.global.init           --------------------------
	.section	.nv.global.init,"aw",@progbits
	.align	4
.nv.global.init:
	.type		__cudart_i2opi_f,@object
	.size		__cudart_i2opi_f,(.L_0 - __cudart_i2opi_f)
__cudart_i2opi_f:
        /*0000*/ 	.byte	0x41, 0x90, 0x43, 0x3c, 0x99, 0x95, 0x62, 0xdb, 0xc0, 0xdd, 0x34, 0xf5, 0xd1, 0x57, 0x27, 0xfc
        /*0010*/ 	.byte	0x29, 0x15, 0x44, 0x4e, 0x6e, 0x83, 0xf9, 0xa2
.L_0:


//--------------------- .nv.shared.reserved.0     --------------------------
	.section	.nv.shared.reserved.0,"aw",@nobits
	.weak		__nv_reservedSMEM_offset_0_alias
	.size		__nv_reservedSMEM_offset_0_alias, 0, 64
	.other		__nv_reservedSMEM_offset_0_alias,@"STO_CUDA_RESERVED_SHARED STV_DEFAULT"
__nv_reservedSMEM_offset_0_alias:
	.zero		0
	.zero		64


//--------------------- .nv.constant0.monte_carlo_option --------------------------
	.section	.nv.constant0.monte_carlo_option,"a",@progbits
	.sectionflags	@""
	.align	4
.nv.constant0.monte_carlo_option:
	.zero		936


//--------------------- SYMBOLS --------------------------

	.type		.nv.reservedSmem.offset0,@object
	.size		.nv.reservedSmem.offset0,0x4
